	.headerflags	@"EF_CUDA_TEXMODE_UNIFIED EF_CUDA_64BIT_ADDRESS EF_CUDA_ACCELERATORS EF_CUDA_SM90 EF_CUDA_VIRTUAL_SM(EF_CUDA_SM90)"
	.elftype	@"ET_EXEC"


//--------------------- .nv.info                  --------------------------
	.section	.nv.info,"",@"SHT_CUDA_INFO"
	.align	4


	//----- nvinfo : EIATTR_REGCOUNT
	.align		4
        /*0000*/ 	.byte	0x04, 0x2f
        /*0002*/ 	.short	(.L_3 - .L_2)
	.align		4
.L_2:
        /*0004*/ 	.word	index@(triton_poi_fused__native_batch_norm_legit_no_training_convolution_45)
        /*0008*/ 	.word	0x00000016


	//----- nvinfo : EIATTR_MIN_STACK_SIZE
	.align		4
.L_3:
        /*000c*/ 	.byte	0x04, 0x12
        /*000e*/ 	.short	(.L_5 - .L_4)
	.align		4
.L_4:
        /*0010*/ 	.word	index@(triton_poi_fused__native_batch_norm_legit_no_training_convolution_45)
        /*0014*/ 	.word	0x00000000


	//----- nvinfo : EIATTR_FRAME_SIZE
	.align		4
.L_5:
        /*0018*/ 	.byte	0x04, 0x11
        /*001a*/ 	.short	(.L_7 - .L_6)
	.align		4
.L_6:
        /*001c*/ 	.word	index@(triton_poi_fused__native_batch_norm_legit_no_training_convolution_45)
        /*0020*/ 	.word	0x00000000


	//----- nvinfo : EIATTR_MIN_STACK_SIZE
	.align		4
.L_7:
        /*0024*/ 	.byte	0x04, 0x12
        /*0026*/ 	.short	(.L_9 - .L_8)
	.align		4
.L_8:
        /*0028*/ 	.word	index@(triton_poi_fused__native_batch_norm_legit_no_training_convolution_45)
        /*002c*/ 	.word	0x00000000
.L_9:


//--------------------- .nv.info.triton_poi_fused__native_batch_norm_legit_no_training_convolution_45 --------------------------
	.section	.nv.info.triton_poi_fused__native_batch_norm_legit_no_training_convolution_45,"",@"SHT_CUDA_INFO"
	.sectionflags	@""
	.align	4


	//----- nvinfo : EIATTR_CUDA_API_VERSION
	.align		4
        /*0000*/ 	.byte	0x04, 0x37
        /*0002*/ 	.short	(.L_11 - .L_10)
.L_10:
        /*0004*/ 	.word	0x0000007c


	//----- nvinfo : EIATTR_KPARAM_INFO
	.align		4
.L_11:
        /*0008*/ 	.byte	0x04, 0x17
        /*000a*/ 	.short	(.L_13 - .L_12)
.L_12:
        /*000c*/ 	.word	0x00000000
        /*0010*/ 	.short	0x0007
        /*0012*/ 	.short	0x0038
        /*0014*/ 	.byte	0x00, 0xf0, 0x11, 0x00


	//----- nvinfo : EIATTR_KPARAM_INFO
	.align		4
.L_13:
        /*0018*/ 	.byte	0x04, 0x17
        /*001a*/ 	.short	(.L_15 - .L_14)
.L_14:
        /*001c*/ 	.word	0x00000000
        /*0020*/ 	.short	0x0006
        /*0022*/ 	.short	0x0030
        /*0024*/ 	.byte	0x00, 0xf4, 0x21, 0x00


	//----- nvinfo : EIATTR_KPARAM_INFO
	.align		4
.L_15:
        /*0028*/ 	.byte	0x04, 0x17
        /*002a*/ 	.short	(.L_17 - .L_16)
.L_16:
        /*002c*/ 	.word	0x00000000
        /*0030*/ 	.short	0x0005
        /*0032*/ 	.short	0x0028
        /*0034*/ 	.byte	0x00, 0xf4, 0x21, 0x00


	//----- nvinfo : EIATTR_KPARAM_INFO
	.align		4
.L_17:
        /*0038*/ 	.byte	0x04, 0x17
        /*003a*/ 	.short	(.L_19 - .L_18)
.L_18:
        /*003c*/ 	.word	0x00000000
        /*0040*/ 	.short	0x0004
        /*0042*/ 	.short	0x0020
        /*0044*/ 	.byte	0x00, 0xf4, 0x21, 0x00


	//----- nvinfo : EIATTR_KPARAM_INFO
	.align		4
.L_19:
        /*0048*/ 	.byte	0x04, 0x17
        /*004a*/ 	.short	(.L_21 - .L_20)
.L_20:
        /*004c*/ 	.word	0x00000000
        /*0050*/ 	.short	0x0003
        /*0052*/ 	.short	0x0018
        /*0054*/ 	.byte	0x00, 0xf4, 0x21, 0x00


	//----- nvinfo : EIATTR_KPARAM_INFO
	.align		4
.L_21:
        /*0058*/ 	.byte	0x04, 0x17
        /*005a*/ 	.short	(.L_23 - .L_22)
.L_22:
        /*005c*/ 	.word	0x00000000
        /*0060*/ 	.short	0x0002
        /*0062*/ 	.short	0x0010
        /*0064*/ 	.byte	0x00, 0xf4, 0x21, 0x00


	//----- nvinfo : EIATTR_KPARAM_INFO
	.align		4
.L_23:
        /*0068*/ 	.byte	0x04, 0x17
        /*006a*/ 	.short	(.L_25 - .L_24)
.L_24:
        /*006c*/ 	.word	0x00000000
        /*0070*/ 	.short	0x0001
        /*0072*/ 	.short	0x0008
        /*0074*/ 	.byte	0x00, 0xf4, 0x21, 0x00


	//----- nvinfo : EIATTR_KPARAM_INFO
	.align		4
.L_25:
        /*0078*/ 	.byte	0x04, 0x17
        /*007a*/ 	.short	(.L_27 - .L_26)
.L_26:
        /*007c*/ 	.word	0x00000000
        /*0080*/ 	.short	0x0000
        /*0082*/ 	.short	0x0000
        /*0084*/ 	.byte	0x00, 0xf4, 0x21, 0x00


	//----- nvinfo : EIATTR_SPARSE_MMA_MASK
	.align		4
.L_27:
        /*0088*/ 	.byte	0x03, 0x50
        /*008a*/ 	.short	0x0000


	//----- nvinfo : EIATTR_MAXREG_COUNT
	.align		4
        /*008c*/ 	.byte	0x03, 0x1b
        /*008e*/ 	.short	0x00ff


	//----- nvinfo : EIATTR_EXIT_INSTR_OFFSETS
	.align		4
        /*0090*/ 	.byte	0x04, 0x1c
        /*0092*/ 	.short	(.L_29 - .L_28)


	//   ....[0]....
.L_28:
        /*0094*/ 	.word	0x00000380


	//----- nvinfo : EIATTR_REQNTID
	.align		4
.L_29:
        /*0098*/ 	.byte	0x04, 0x10
        /*009a*/ 	.short	(.L_31 - .L_30)
.L_30:
        /*009c*/ 	.word	0x00000080
        /*00a0*/ 	.word	0x00000001
        /*00a4*/ 	.word	0x00000001


	//----- nvinfo : EIATTR_CBANK_PARAM_SIZE
	.align		4
.L_31:
        /*00a8*/ 	.byte	0x03, 0x19
        /*00aa*/ 	.short	0x003c


	//----- nvinfo : EIATTR_PARAM_CBANK
	.align		4
        /*00ac*/ 	.byte	0x04, 0x0a
        /*00ae*/ 	.short	(.L_33 - .L_32)
	.align		4
.L_32:
        /*00b0*/ 	.word	index@(.nv.constant0.triton_poi_fused__native_batch_norm_legit_no_training_convolution_45)
        /*00b4*/ 	.short	0x0210
        /*00b6*/ 	.short	0x003c


	//----- nvinfo : EIATTR_SW_WAR
	.align		4
.L_33:
        /*00b8*/ 	.byte	0x04, 0x36
        /*00ba*/ 	.short	(.L_35 - .L_34)
.L_34:
        /*00bc*/ 	.word	0x00000008
.L_35:


//--------------------- .nv.callgraph             --------------------------
	.section	.nv.callgraph,"",@"SHT_CUDA_CALLGRAPH"
	.align	4
	.sectionentsize	8
	.align		4
        /*0000*/ 	.word	0x00000000
	.align		4
        /*0004*/ 	.word	0xffffffff
	.align		4
        /*0008*/ 	.word	0x00000000
	.align		4
        /*000c*/ 	.word	0xfffffffe
	.align		4
        /*0010*/ 	.word	0x00000000
	.align		4
        /*0014*/ 	.word	0xfffffffd
	.align		4
        /*0018*/ 	.word	0x00000000
	.align		4
        /*001c*/ 	.word	0xfffffffc


//--------------------- .nv.constant4             --------------------------
	.section	.nv.constant4,"a",@progbits
	.align	8
	.align		8
.nv.constant4:
        /*0000*/ 	.dword	_$_str
	.align		8
        /*0008*/ 	.dword	_$_str_$_2


//--------------------- .text.triton_poi_fused__native_batch_norm_legit_no_training_convolution_45 --------------------------
	.section	.text.triton_poi_fused__native_batch_norm_legit_no_training_convolution_45,"ax",@progbits
	.align	128
        .global         triton_poi_fused__native_batch_norm_legit_no_training_convolution_45
        .type           triton_poi_fused__native_batch_norm_legit_no_training_convolution_45,@function
        .size           triton_poi_fused__native_batch_norm_legit_no_training_convolution_45,(.L_x_1 - triton_poi_fused__native_batch_norm_legit_no_training_convolution_45)
        .other          triton_poi_fused__native_batch_norm_legit_no_training_convolution_45,@"STO_CUDA_ENTRY STV_DEFAULT"
triton_poi_fused__native_batch_norm_legit_no_training_convolution_45:
.text.triton_poi_fused__native_batch_norm_legit_no_training_convolution_45:
[----:B------:R-:W-:Y:S01]  /*0000*/  LDC R1, c[0x0][0x28] ;  /* 0x00000a00ff017b82 */ /* 0x000fe20000000800 */
[----:B------:R-:W1:Y:S07]  /*0010*/  S2R R0, SR_TID.X ;  /* 0x0000000000007919 */ /* 0x000e6e0000002100 */
[----:B------:R-:W2:Y:S01]  /*0020*/  LDC.64 R14, c[0x0][0x228] ;  /* 0x00008a00ff0e7b82 */ /* 0x000ea20000000a00 */
[----:B------:R-:W-:Y:S01]  /*0030*/  ULDC.64 UR4, c[0x0][0x208] ;  /* 0x0000820000047ab9 */ /* 0x000fe20000000a00 */
[----:B------:R-:W3:Y:S06]  /*0040*/  S2R R5, SR_CTAID.X ;  /* 0x0000000000057919 */ /* 0x000eec0000002500 */
[----:B------:R-:W4:Y:S08]  /*0050*/  LDC.64 R10, c[0x0][0x218] ;  /* 0x00008600ff0a7b82 */ /* 0x000f300000000a00 */
[----:B------:R-:W5:Y:S08]  /*0060*/  LDC.64 R12, c[0x0][0x220] ;  /* 0x00008800ff0c7b82 */ /* 0x000f700000000a00 */
[----:B------:R-:W4:Y:S01]  /*0070*/  LDC.64 R16, c[0x0][0x230] ;  /* 0x00008c00ff107b82 */ /* 0x000f220000000a00 */
[----:B-1----:R-:W-:-:S02]  /*0080*/  SHF.L.U32 R0, R0, 0x1, RZ ;  /* 0x0000000100007819 */ /* 0x002fc400000006ff */
[----:B---3--:R-:W-:Y:S02]  /*0090*/  SHF.R.S32.HI R3, RZ, 0x17, R5 ;  /* 0x00000017ff037819 */ /* 0x008fe40000011405 */
[----:B------:R-:W-:Y:S02]  /*00a0*/  LOP3.LUT R0, R0, 0xfe, RZ, 0xc0, !PT ;  /* 0x000000fe00007812 */ /* 0x000fe400078ec0ff */
[----:B------:R-:W-:Y:S02]  /*00b0*/  SGXT R3, R3, 0x1 ;  /* 0x000000010303781a */ /* 0x000fe40000000200 */
[----:B------:R-:W-:Y:S02]  /*00c0*/  LEA R0, R5, R0, 0x8 ;  /* 0x0000000005007211 */ /* 0x000fe400078e40ff */
[----:B------:R-:W1:Y:S02]  /*00d0*/  LDC.64 R4, c[0x0][0x238] ;  /* 0x00008e00ff047b82 */ /* 0x000e640000000a00 */
[----:B------:R-:W-:-:S04]  /*00e0*/  LEA.HI R3, R3, R0, RZ, 0x4 ;  /* 0x0000000003037211 */ /* 0x000fc800078f20ff */
[--C-:B------:R-:W-:Y:S02]  /*00f0*/  SHF.R.S32.HI R2, RZ, 0x4, R3.reuse ;  /* 0x00000004ff027819 */ /* 0x100fe40000011403 */
[----:B------:R-:W-:-:S04]  /*0100*/  SHF.R.S32.HI R3, RZ, 0x1f, R3 ;  /* 0x0000001fff037819 */ /* 0x000fc80000011403 */
[----:B------:R-:W-:-:S04]  /*0110*/  LEA.HI R3, R3, R2, RZ, 0x6 ;  /* 0x0000000203037211 */ /* 0x000fc800078f30ff */
[----:B------:R-:W-:-:S04]  /*0120*/  LOP3.LUT R3, R3, 0xffffffc0, RZ, 0xc0, !PT ;  /* 0xffffffc003037812 */ /* 0x000fc800078ec0ff */
[----:B------:R-:W-:Y:S02]  /*0130*/  IADD3 R19, R2, -R3, RZ ;  /* 0x8000000302137210 */ /* 0x000fe40007ffe0ff */
[----:B------:R-:W3:Y:S03]  /*0140*/  LDC.64 R2, c[0x0][0x210] ;  /* 0x00008400ff027b82 */ /* 0x000ee60000000a00 */
[----:B--2---:R-:W-:-:S05]  /*0150*/  IMAD.WIDE R14, R19, 0x4, R14 ;  /* 0x00000004130e7825 */ /* 0x004fca00078e020e */
[----:B------:R2:W2:Y:S01]  /*0160*/  LDG.E.EL R18, desc[UR4][R14.64] ;  /* 0x000000040e127981 */ /* 0x0004a2000c2e1900 */
[----:B----4-:R-:W-:-:S04]  /*0170*/  IMAD.WIDE R10, R19, 0x4, R10 ;  /* 0x00000004130a7825 */ /* 0x010fc800078e020a */
[----:B-----5:R-:W-:Y:S01]  /*0180*/  IMAD.WIDE R12, R19, 0x4, R12 ;  /* 0x00000004130c7825 */ /* 0x020fe200078e020c */
[----:B------:R4:W5:Y:S04]  /*0190*/  LDG.E.EL R8, desc[UR4][R10.64] ;  /* 0x000000040a087981 */ /* 0x000968000c2e1900 */
[----:B------:R-:W5:Y:S01]  /*01a0*/  LDG.E.EL R9, desc[UR4][R12.64] ;  /* 0x000000040c097981 */ /* 0x000f62000c2e1900 */
[----:B---3--:R-:W-:-:S05]  /*01b0*/  IMAD.WIDE R2, R0, 0x4, R2 ;  /* 0x0000000400027825 */ /* 0x008fca00078e0202 */
[----:B------:R-:W5:Y:S01]  /*01c0*/  LDG.E.64 R6, desc[UR4][R2.64] ;  /* 0x0000000402067981 */ /* 0x000f62000c1e1b00 */
[----:B0-2---:R-:W-:-:S04]  /*01d0*/  IMAD.WIDE R14, R19, 0x4, R16 ;  /* 0x00000004130e7825 */ /* 0x005fc800078e0210 */
[----:B-1----:R-:W-:Y:S02]  /*01e0*/  IMAD.WIDE R16, R19, 0x4, R4 ;  /* 0x0000000413107825 */ /* 0x002fe400078e0204 */
[----:B------:R-:W2:Y:S01]  /*01f0*/  LDG.E.EL R14, desc[UR4][R14.64] ;  /* 0x000000040e0e7981 */ /* 0x000ea2000c2e1900 */
[----:B----4-:R-:W-:Y:S01]  /*0200*/  HFMA2.MMA R10, -RZ, RZ, 1.625, 0 ;  /* 0x3e800000ff0a7435 */ /* 0x010fe200000001ff */
[----:B------:R-:W0:Y:S02]  /*0210*/  LDC.64 R4, c[0x0][0x240] ;  /* 0x00009000ff047b82 */ /* 0x000e240000000a00 */
[----:B------:R-:W2:Y:S01]  /*0220*/  LDG.E.EL R17, desc[UR4][R16.64] ;  /* 0x0000000410117981 */ /* 0x000ea2000c2e1900 */
[----:B0-----:R-:W-:-:S04]  /*0230*/  IMAD.WIDE R4, R0, 0x4, R4 ;  /* 0x0000000400047825 */ /* 0x001fc800078e0204 */
[----:B------:R-:W-:-:S04]  /*0240*/  FADD R18, R18, 9.9999997473787516356e-06 ;  /* 0x3727c5ac12127421 */ /* 0x000fc80000000000 */
[----:B------:R-:W0:Y:S02]  /*0250*/  MUFU.SQRT R19, R18 ;  /* 0x0000001200137308 */ /* 0x000e240000002000 */
[C---:B0-----:R-:W-:Y:S02]  /*0260*/  FSETP.GT.AND P0, PT, R19.reuse, 8.50705917302346158658e+37, PT ;  /* 0x7e8000001300780b */ /* 0x041fe40003f04000 */
[----:B------:R-:W-:-:S11]  /*0270*/  FSETP.GEU.AND P1, PT, R19, 1.175494350822287508e-38, PT ;  /* 0x008000001300780b */ /* 0x000fd60003f2e000 */
[----:B------:R-:W-:-:S04]  /*0280*/  @P0 FMUL R19, R19, 0.25 ;  /* 0x3e80000013130820 */ /* 0x000fc80000400000 */
[----:B------:R-:W-:-:S06]  /*0290*/  @!P1 FMUL R19, R19, 16777216 ;  /* 0x4b80000013139820 */ /* 0x000fcc0000400000 */
[----:B------:R-:W0:Y:S01]  /*02a0*/  MUFU.RCP R19, R19 ;  /* 0x0000001300137308 */ /* 0x000e220000001000 */
[----:B------:R-:W-:Y:S01]  /*02b0*/  FSEL R10, R10, 1, P0 ;  /* 0x3f8000000a0a7808 */ /* 0x000fe20000000000 */
[--C-:B-----5:R-:W-:Y:S01]  /*02c0*/  FADD R6, R6, R8.reuse ;  /* 0x0000000806067221 */ /* 0x120fe20000000000 */
[----:B------:R-:W-:-:S03]  /*02d0*/  FADD R7, R7, R8 ;  /* 0x0000000807077221 */ /* 0x000fc60000000000 */
[----:B------:R-:W-:Y:S01]  /*02e0*/  @!P1 FMUL R10, R10, 16777216 ;  /* 0x4b8000000a0a9820 */ /* 0x000fe20000400000 */
[C---:B------:R-:W-:Y:S01]  /*02f0*/  FADD R8, -R9.reuse, R6 ;  /* 0x0000000609087221 */ /* 0x040fe20000000100 */
[----:B------:R-:W-:Y:S02]  /*0300*/  FADD R9, -R9, R7 ;  /* 0x0000000709097221 */ /* 0x000fe40000000100 */
[----:B0-----:R-:W-:-:S04]  /*0310*/  FMUL R10, R19, R10 ;  /* 0x0000000a130a7220 */ /* 0x001fc80000400000 */
[-C--:B------:R-:W-:Y:S01]  /*0320*/  FMUL R8, R8, R10.reuse ;  /* 0x0000000a08087220 */ /* 0x080fe20000400000 */
[----:B------:R-:W-:-:S03]  /*0330*/  FMUL R10, R9, R10 ;  /* 0x0000000a090a7220 */ /* 0x000fc60000400000 */
[C-C-:B--2---:R-:W-:Y:S01]  /*0340*/  FFMA R8, R14.reuse, R8, R17.reuse ;  /* 0x000000080e087223 */ /* 0x144fe20000000011 */
[----:B------:R-:W-:Y:S01]  /*0350*/  FFMA R9, R14, R10, R17 ;  /* 0x0000000a0e097223 */ /* 0x000fe20000000011 */
[----:B------:R-:W-:Y:S04]  /*0360*/  STG.E.64 desc[UR4][R2.64], R6 ;  /* 0x0000000602007986 */ /* 0x000fe8000c101b04 */
[----:B------:R-:W-:Y:S01]  /*0370*/  STG.E.64 desc[UR4][R4.64], R8 ;  /* 0x0000000804007986 */ /* 0x000fe2000c101b04 */
[----:B------:R-:W-:Y:S05]  /*0380*/  EXIT ;  /* 0x000000000000794d */ /* 0x000fea0003800000 */
.L_x_0:
[----:B------:R-:W-:-:S00]  /*0390*/  BRA `(.L_x_0) ;  /* 0xfffffffc00fc7947 */ /* 0x000fc0000383ffff */
[----:B------:R-:W-:-:S00]  /*03a0*/  NOP ;  /* 0x0000000000007918 */ /* 0x000fc00000000000 */
        /* <DEDUP_REMOVED lines=13> */
.L_x_1:


//--------------------- .nv.global.init           --------------------------
	.section	.nv.global.init,"aw",@progbits
.nv.global.init:
	.type		_$_str,@object
	.size		_$_str,(_$_str_$_2 - _$_str)
_$_str:
        /*0000*/ 	.byte	0x5f, 0x5f, 0x43, 0x55, 0x44, 0x41, 0x5f, 0x46, 0x54, 0x5a, 0x00
	.type		_$_str_$_2,@object
	.size		_$_str_$_2,(.L_1 - _$_str_$_2)
_$_str_$_2:
        /*000b*/ 	.byte	0x5f, 0x5f, 0x43, 0x55, 0x44, 0x41, 0x5f, 0x50, 0x52, 0x45, 0x43, 0x5f, 0x53, 0x51, 0x52, 0x54
        /*001b*/ 	.byte	0x00
.L_1:


//--------------------- .nv.constant0.triton_poi_fused__native_batch_norm_legit_no_training_convolution_45 --------------------------
	.section	.nv.constant0.triton_poi_fused__native_batch_norm_legit_no_training_convolution_45,"a",@progbits
	.sectionflags	@""
	.align	4
.nv.constant0.triton_poi_fused__native_batch_norm_legit_no_training_convolution_45:
	.zero		588
